//
// Generated by NVIDIA NVVM Compiler
//
// Compiler Build ID: CL-36424714
// Cuda compilation tools, release 13.0, V13.0.88
// Based on NVVM 20.0.0
//

.version 9.0
.target sm_100
.address_size 64

	// .globl	_Z6somaUmPi

.visible .entry _Z6somaUmPi(
	.param .u64 .ptr .align 1 _Z6somaUmPi_param_0
)
{
	.reg .b32 	%r<2>;
	.reg .b64 	%rd<3>;

	ld.param.u64 	%rd1, [_Z6somaUmPi_param_0];
	cvta.to.global.u64 	%rd2, %rd1;
	atom.global.add.u32 	%r1, [%rd2], 1;
	ret;

}


// ===== COMPILED SASS (sm_100) =====

	.target	sm_100

	.elftype	@"ET_EXEC"


//--------------------- .note.nv.tkinfo           --------------------------
	.section	.note.nv.tkinfo,"",@"SHT_NOTE"
	.sectionflags	@"SHF_NOTE_NV_TKINFO"
	.tkinfo
        /*0018*/ 	.word	0x00000002
        /*0030*/ 	.string	""
        /*0030*/ 	.string	"ptxas"
        /*0030*/ 	.string	"Cuda compilation tools, release 13.0, V13.0.88"
        /*0030*/ 	.string	"Build cuda_13.0.r13.0/compiler.36424714_0"
        /*0030*/ 	.string	"-arch sm_100 -m 64 "



//--------------------- .note.nv.cuinfo           --------------------------
	.section	.note.nv.cuinfo,"",@"SHT_NOTE"
	.sectionflags	@"SHF_NOTE_NV_CUINFO"
        /*0018*/ 	.short	0x0002
        /*001a*/ 	.short	0x0064
        /*001c*/ 	.short	0x0082
	.zero		2


//--------------------- .nv.info                  --------------------------
	.section	.nv.info,"",@"SHT_CUDA_INFO"
	.align	4


	//----- nvinfo : EIATTR_REGCOUNT
	.align		4
        /*0000*/ 	.byte	0x04, 0x2f
        /*0002*/ 	.short	(.L_1 - .L_0)
	.align		4
.L_0:
        /*0004*/ 	.word	index@(_Z6somaUmPi)
        /*0008*/ 	.word	0x00000008


	//----- nvinfo : EIATTR_FRAME_SIZE
	.align		4
.L_1:
        /*000c*/ 	.byte	0x04, 0x11
        /*000e*/ 	.short	(.L_3 - .L_2)
	.align		4
.L_2:
        /*0010*/ 	.word	index@(_Z6somaUmPi)
        /*0014*/ 	.word	0x00000000


	//----- nvinfo : EIATTR_MIN_STACK_SIZE
	.align		4
.L_3:
        /*0018*/ 	.byte	0x04, 0x12
        /*001a*/ 	.short	(.L_5 - .L_4)
	.align		4
.L_4:
        /*001c*/ 	.word	index@(_Z6somaUmPi)
        /*0020*/ 	.word	0x00000000
.L_5:


//--------------------- .nv.compat                --------------------------
	.section	.nv.compat,"",@"SHT_CUDA_COMPAT_INFO"
	.align	4
        /*0000*/ 	.byte	0x02, 0x09, 0x00, 0x00, 0x02, 0x02, 0x01, 0x00, 0x02, 0x05, 0x05, 0x00, 0x03, 0x07, 0x01, 0x01
        /*0010*/ 	.byte	0x02, 0x03, 0x00, 0x00, 0x02, 0x06, 0x01, 0x00, 0x04, 0x0b, 0x08, 0x00, 0x09, 0x00, 0x00, 0x00
        /*0020*/ 	.byte	0x00, 0x00, 0x00, 0x00


//--------------------- .nv.info._Z6somaUmPi      --------------------------
	.section	.nv.info._Z6somaUmPi,"",@"SHT_CUDA_INFO"
	.sectionflags	@""
	.align	4


	//----- nvinfo : EIATTR_CUDA_API_VERSION
	.align		4
        /*0000*/ 	.byte	0x04, 0x37
        /*0002*/ 	.short	(.L_7 - .L_6)
.L_6:
        /*0004*/ 	.word	0x00000082


	//----- nvinfo : EIATTR_KPARAM_INFO
	.align		4
.L_7:
        /*0008*/ 	.byte	0x04, 0x17
        /*000a*/ 	.short	(.L_9 - .L_8)
.L_8:
        /*000c*/ 	.word	0x00000000
        /*0010*/ 	.short	0x0000
        /*0012*/ 	.short	0x0000
        /*0014*/ 	.byte	0x00, 0xf5, 0x21, 0x00


	//----- nvinfo : EIATTR_SPARSE_MMA_MASK
	.align		4
.L_9:
        /*0018*/ 	.byte	0x03, 0x50
        /*001a*/ 	.short	0x0000


	//----- nvinfo : EIATTR_MAXREG_COUNT
	.align		4
        /*001c*/ 	.byte	0x03, 0x1b
        /*001e*/ 	.short	0x00ff


	//----- nvinfo : EIATTR_MERCURY_ISA_VERSION
	.align		4
        /*0020*/ 	.byte	0x03, 0x5f
        /*0022*/ 	.short	0x0101


	//----- nvinfo : EIATTR_INT_WARP_WIDE_INSTR_OFFSETS
	.align		4
        /*0024*/ 	.byte	0x04, 0x31
        /*0026*/ 	.short	(.L_11 - .L_10)


	//   ....[0]....
.L_10:
        /*0028*/ 	.word	0x00000030


	//----- nvinfo : EIATTR_VRC_CTA_INIT_COUNT
	.align		4
.L_11:
        /*002c*/ 	.byte	0x02, 0x4a
	.zero		1
	.zero		1


	//----- nvinfo : EIATTR_EXIT_INSTR_OFFSETS
	.align		4
        /*0030*/ 	.byte	0x04, 0x1c
        /*0032*/ 	.short	(.L_13 - .L_12)


	//   ....[0]....
.L_12:
        /*0034*/ 	.word	0x00000090


	//----- nvinfo : EIATTR_CBANK_PARAM_SIZE
	.align		4
.L_13:
        /*0038*/ 	.byte	0x03, 0x19
        /*003a*/ 	.short	0x0008


	//----- nvinfo : EIATTR_PARAM_CBANK
	.align		4
        /*003c*/ 	.byte	0x04, 0x0a
        /*003e*/ 	.short	(.L_15 - .L_14)
	.align		4
.L_14:
        /*0040*/ 	.word	index@(.nv.constant0._Z6somaUmPi)
        /*0044*/ 	.short	0x0380
        /*0046*/ 	.short	0x0008


	//----- nvinfo : EIATTR_SW_WAR
	.align		4
.L_15:
        /*0048*/ 	.byte	0x04, 0x36
        /*004a*/ 	.short	(.L_17 - .L_16)
.L_16:
        /*004c*/ 	.word	0x00000008
.L_17:


//--------------------- .nv.callgraph             --------------------------
	.section	.nv.callgraph,"",@"SHT_CUDA_CALLGRAPH"
	.align	4
	.sectionentsize	8
	.align		4
        /*0000*/ 	.word	0x00000000
	.align		4
        /*0004*/ 	.word	0xffffffff
	.align		4
        /*0008*/ 	.word	0x00000000
	.align		4
        /*000c*/ 	.word	0xfffffffe
	.align		4
        /*0010*/ 	.word	0x00000000
	.align		4
        /*0014*/ 	.word	0xfffffffd
	.align		4
        /*0018*/ 	.word	0x00000000
	.align		4
        /*001c*/ 	.word	0xfffffffc


//--------------------- .text._Z6somaUmPi         --------------------------
	.section	.text._Z6somaUmPi,"ax",@progbits
	.align	128
        .global         _Z6somaUmPi
        .type           _Z6somaUmPi,@function
        .size           _Z6somaUmPi,(.L_x_1 - _Z6somaUmPi)
        .other          _Z6somaUmPi,@"STO_CUDA_ENTRY STV_DEFAULT"
_Z6somaUmPi:
.text._Z6somaUmPi:
[----:B------:R-:W-:Y:S01]  /*0000*/  LDC R1, c[0x0][0x37c] ;  /* 0x0000df00ff017b82 */ /* 0x000fe20000000800 */
[----:B------:R-:W0:Y:S07]  /*0010*/  S2R R0, SR_LANEID ;  /* 0x0000000000007919 */ /* 0x000e2e0000000000 */
[----:B------:R-:W1:Y:S01]  /*0020*/  LDC.64 R2, c[0x0][0x380] ;  /* 0x0000e000ff027b82 */ /* 0x000e620000000a00 */
[----:B------:R-:W-:Y:S01]  /*0030*/  VOTEU.ANY UR6, UPT, PT ;  /* 0x0000000000067886 */ /* 0x000fe200038e0100 */
[----:B------:R-:W1:Y:S01]  /*0040*/  LDCU.64 UR4, c[0x0][0x358] ;  /* 0x00006b00ff0477ac */ /* 0x000e620008000a00 */
[----:B------:R-:W1:Y:S01]  /*0050*/  POPC R5, UR6 ;  /* 0x0000000600057d09 */ /* 0x000e620008000000 */
[----:B------:R-:W-:-:S06]  /*0060*/  UFLO.U32 UR7, UR6 ;  /* 0x00000006000772bd */ /* 0x000fcc00080e0000 */
[----:B0-----:R-:W-:-:S13]  /*0070*/  ISETP.EQ.U32.AND P0, PT, R0, UR7, PT ;  /* 0x0000000700007c0c */ /* 0x001fda000bf02070 */
[----:B-1----:R-:W-:Y:S01]  /*0080*/  @P0 REDG.E.ADD.STRONG.GPU desc[UR4][R2.64], R5 ;  /* 0x000000050200098e */ /* 0x002fe2000c12e104 */
[----:B------:R-:W-:Y:S05]  /*0090*/  EXIT ;  /* 0x000000000000794d */ /* 0x000fea0003800000 */
.L_x_0:
[----:B------:R-:W-:-:S00]  /*00a0*/  BRA `(.L_x_0) ;  /* 0xfffffffc00fc7947 */ /* 0x000fc0000383ffff */
[----:B------:R-:W-:-:S00]  /*00b0*/  NOP ;  /* 0x0000000000007918 */ /* 0x000fc00000000000 */
        /* <DEDUP_REMOVED lines=12> */
.L_x_1:


//--------------------- .nv.shared.reserved.0     --------------------------
	.section	.nv.shared.reserved.0,"aw",@nobits
	.weak		__nv_reservedSMEM_offset_0_alias
	.size		__nv_reservedSMEM_offset_0_alias, 0, 64
	.other		__nv_reservedSMEM_offset_0_alias,@"STO_CUDA_RESERVED_SHARED STV_DEFAULT"
__nv_reservedSMEM_offset_0_alias:
	.zero		0
	.zero		64


//--------------------- .nv.constant0._Z6somaUmPi --------------------------
	.section	.nv.constant0._Z6somaUmPi,"a",@progbits
	.sectionflags	@""
	.align	4
.nv.constant0._Z6somaUmPi:
	.zero		904


//--------------------- SYMBOLS --------------------------

	.type		.nv.reservedSmem.offset0,@object
	.size		.nv.reservedSmem.offset0,0x4
